	.headerflags	@"EF_CUDA_TEXMODE_UNIFIED EF_CUDA_64BIT_ADDRESS EF_CUDA_ACCELERATORS EF_CUDA_SM90 EF_CUDA_VIRTUAL_SM(EF_CUDA_SM90)"
	.elftype	@"ET_EXEC"


//--------------------- .nv.info                  --------------------------
	.section	.nv.info,"",@"SHT_CUDA_INFO"
	.align	4


	//----- nvinfo : EIATTR_REGCOUNT
	.align		4
        /*0000*/ 	.byte	0x04, 0x2f
        /*0002*/ 	.short	(.L_1 - .L_0)
	.align		4
.L_0:
        /*0004*/ 	.word	index@(triton_poi_fused_mean_mul_sigmoid_49)
        /*0008*/ 	.word	0x0000001a


	//----- nvinfo : EIATTR_MIN_STACK_SIZE
	.align		4
.L_1:
        /*000c*/ 	.byte	0x04, 0x12
        /*000e*/ 	.short	(.L_3 - .L_2)
	.align		4
.L_2:
        /*0010*/ 	.word	index@(triton_poi_fused_mean_mul_sigmoid_49)
        /*0014*/ 	.word	0x00000000


	//----- nvinfo : EIATTR_FRAME_SIZE
	.align		4
.L_3:
        /*0018*/ 	.byte	0x04, 0x11
        /*001a*/ 	.short	(.L_5 - .L_4)
	.align		4
.L_4:
        /*001c*/ 	.word	index@(triton_poi_fused_mean_mul_sigmoid_49)
        /*0020*/ 	.word	0x00000000


	//----- nvinfo : EIATTR_MIN_STACK_SIZE
	.align		4
.L_5:
        /*0024*/ 	.byte	0x04, 0x12
        /*0026*/ 	.short	(.L_7 - .L_6)
	.align		4
.L_6:
        /*0028*/ 	.word	index@(triton_poi_fused_mean_mul_sigmoid_49)
        /*002c*/ 	.word	0x00000000
.L_7:


//--------------------- .nv.info.triton_poi_fused_mean_mul_sigmoid_49 --------------------------
	.section	.nv.info.triton_poi_fused_mean_mul_sigmoid_49,"",@"SHT_CUDA_INFO"
	.sectionflags	@""
	.align	4


	//----- nvinfo : EIATTR_CUDA_API_VERSION
	.align		4
        /*0000*/ 	.byte	0x04, 0x37
        /*0002*/ 	.short	(.L_9 - .L_8)
.L_8:
        /*0004*/ 	.word	0x0000007c


	//----- nvinfo : EIATTR_KPARAM_INFO
	.align		4
.L_9:
        /*0008*/ 	.byte	0x04, 0x17
        /*000a*/ 	.short	(.L_11 - .L_10)
.L_10:
        /*000c*/ 	.word	0x00000000
        /*0010*/ 	.short	0x0002
        /*0012*/ 	.short	0x0010
        /*0014*/ 	.byte	0x00, 0xf0, 0x11, 0x00


	//----- nvinfo : EIATTR_KPARAM_INFO
	.align		4
.L_11:
        /*0018*/ 	.byte	0x04, 0x17
        /*001a*/ 	.short	(.L_13 - .L_12)
.L_12:
        /*001c*/ 	.word	0x00000000
        /*0020*/ 	.short	0x0001
        /*0022*/ 	.short	0x0008
        /*0024*/ 	.byte	0x00, 0xf4, 0x21, 0x00


	//----- nvinfo : EIATTR_KPARAM_INFO
	.align		4
.L_13:
        /*0028*/ 	.byte	0x04, 0x17
        /*002a*/ 	.short	(.L_15 - .L_14)
.L_14:
        /*002c*/ 	.word	0x00000000
        /*0030*/ 	.short	0x0000
        /*0032*/ 	.short	0x0000
        /*0034*/ 	.byte	0x00, 0xf4, 0x21, 0x00


	//----- nvinfo : EIATTR_SPARSE_MMA_MASK
	.align		4
.L_15:
        /*0038*/ 	.byte	0x03, 0x50
        /*003a*/ 	.short	0x0000


	//----- nvinfo : EIATTR_MAXREG_COUNT
	.align		4
        /*003c*/ 	.byte	0x03, 0x1b
        /*003e*/ 	.short	0x00ff


	//----- nvinfo : EIATTR_EXIT_INSTR_OFFSETS
	.align		4
        /*0040*/ 	.byte	0x04, 0x1c
        /*0042*/ 	.short	(.L_17 - .L_16)


	//   ....[0]....
.L_16:
        /*0044*/ 	.word	0x00000890


	//   ....[1]....
        /*0048*/ 	.word	0x000008d0


	//----- nvinfo : EIATTR_REQNTID
	.align		4
.L_17:
        /*004c*/ 	.byte	0x04, 0x10
        /*004e*/ 	.short	(.L_19 - .L_18)
.L_18:
        /*0050*/ 	.word	0x00000080
        /*0054*/ 	.word	0x00000001
        /*0058*/ 	.word	0x00000001


	//----- nvinfo : EIATTR_CBANK_PARAM_SIZE
	.align		4
.L_19:
        /*005c*/ 	.byte	0x03, 0x19
        /*005e*/ 	.short	0x0014


	//----- nvinfo : EIATTR_PARAM_CBANK
	.align		4
        /*0060*/ 	.byte	0x04, 0x0a
        /*0062*/ 	.short	(.L_21 - .L_20)
	.align		4
.L_20:
        /*0064*/ 	.word	index@(.nv.constant0.triton_poi_fused_mean_mul_sigmoid_49)
        /*0068*/ 	.short	0x0210
        /*006a*/ 	.short	0x0014


	//----- nvinfo : EIATTR_SW_WAR
	.align		4
.L_21:
        /*006c*/ 	.byte	0x04, 0x36
        /*006e*/ 	.short	(.L_23 - .L_22)
.L_22:
        /*0070*/ 	.word	0x00000008
.L_23:


//--------------------- .nv.callgraph             --------------------------
	.section	.nv.callgraph,"",@"SHT_CUDA_CALLGRAPH"
	.align	4
	.sectionentsize	8
	.align		4
        /*0000*/ 	.word	0x00000000
	.align		4
        /*0004*/ 	.word	0xffffffff
	.align		4
        /*0008*/ 	.word	0x00000000
	.align		4
        /*000c*/ 	.word	0xfffffffe
	.align		4
        /*0010*/ 	.word	0x00000000
	.align		4
        /*0014*/ 	.word	0xfffffffd
	.align		4
        /*0018*/ 	.word	0x00000000
	.align		4
        /*001c*/ 	.word	0xfffffffc


//--------------------- .text.triton_poi_fused_mean_mul_sigmoid_49 --------------------------
	.section	.text.triton_poi_fused_mean_mul_sigmoid_49,"ax",@progbits
	.align	128
        .global         triton_poi_fused_mean_mul_sigmoid_49
        .type           triton_poi_fused_mean_mul_sigmoid_49,@function
        .size           triton_poi_fused_mean_mul_sigmoid_49,(.L_x_1 - triton_poi_fused_mean_mul_sigmoid_49)
        .other          triton_poi_fused_mean_mul_sigmoid_49,@"STO_CUDA_ENTRY STV_DEFAULT"
triton_poi_fused_mean_mul_sigmoid_49:
.text.triton_poi_fused_mean_mul_sigmoid_49:
[----:B------:R-:W0:Y:S02]  /*0000*/  LDC R1, c[0x0][0x28] ;  /* 0x00000a00ff017b82 */ /* 0x000e240000000800 */
[----:B------:R-:W1:Y:S01]  /*0010*/  S2R R0, SR_TID.X ;  /* 0x0000000000007919 */ /* 0x000e620000002100 */
[----:B------:R-:W-:Y:S01]  /*0020*/  HFMA2.MMA R2, -RZ, RZ, 0, 0 ;  /* 0x00000000ff027435 */ /* 0x000fe200000001ff */
[----:B------:R-:W2:Y:S01]  /*0030*/  LDC.64 R10, c[0x0][0x210] ;  /* 0x00008400ff0a7b82 */ /* 0x000ea20000000a00 */
[----:B------:R-:W-:Y:S01]  /*0040*/  CS2R R8, SRZ ;  /* 0x0000000000087805 */ /* 0x000fe2000001ff00 */
[----:B------:R-:W3:Y:S01]  /*0050*/  S2R R3, SR_CTAID.X ;  /* 0x0000000000037919 */ /* 0x000ee20000002500 */
[----:B------:R-:W-:Y:S01]  /*0060*/  ULDC.64 UR4, c[0x0][0x208] ;  /* 0x0000820000047ab9 */ /* 0x000fe20000000a00 */
[----:B------:R-:W-:Y:S02]  /*0070*/  CS2R R6, SRZ ;  /* 0x0000000000067805 */ /* 0x000fe4000001ff00 */
[----:B-1----:R-:W-:-:S04]  /*0080*/  SHF.L.U32 R0, R0, 0x1, RZ ;  /* 0x0000000100007819 */ /* 0x002fc800000006ff */
[----:B------:R-:W-:-:S04]  /*0090*/  LOP3.LUT R0, R0, 0xfe, RZ, 0xc0, !PT ;  /* 0x000000fe00007812 */ /* 0x000fc800078ec0ff */
[----:B---3--:R-:W-:-:S04]  /*00a0*/  LEA R3, R3, R0, 0x8 ;  /* 0x0000000003037211 */ /* 0x008fc800078e40ff */
[C---:B------:R-:W-:Y:S01]  /*00b0*/  ISETP.GE.AND P0, PT, R3.reuse, 0x1c00, PT ;  /* 0x00001c000300780c */ /* 0x040fe20003f06270 */
[----:B------:R-:W-:-:S05]  /*00c0*/  IMAD.HI R0, R3, -0x6db6db6d, R2 ;  /* 0x9249249303007827 */ /* 0x000fca00078e0202 */
[----:B------:R-:W-:-:S04]  /*00d0*/  SHF.R.U32.HI R5, RZ, 0x1f, R0 ;  /* 0x0000001fff057819 */ /* 0x000fc80000011600 */
[----:B------:R-:W-:-:S05]  /*00e0*/  LEA.HI.SX32 R5, R0, R5, 0x16 ;  /* 0x0000000500057211 */ /* 0x000fca00078fb2ff */
[----:B------:R-:W-:-:S04]  /*00f0*/  IMAD R0, R5, -0x700, R3 ;  /* 0xfffff90005007824 */ /* 0x000fc800078e0203 */
[----:B------:R-:W-:-:S04]  /*0100*/  IMAD R19, R5, 0x1c00, R0 ;  /* 0x00001c0005137824 */ /* 0x000fc800078e0200 */
[----:B--2---:R-:W-:Y:S01]  /*0110*/  IMAD.WIDE R12, R19, 0x4, R10 ;  /* 0x00000004130c7825 */ /* 0x004fe200078e020a */
[----:B------:R-:W-:-:S04]  /*0120*/  IADD3 R15, R19, 0x700, RZ ;  /* 0x00000700130f7810 */ /* 0x000fc80007ffe0ff */
[----:B------:R-:W2:Y:S01]  /*0130*/  @!P0 LDG.E.64 R8, desc[UR4][R12.64] ;  /* 0x000000040c088981 */ /* 0x000ea2000c1e1b00 */
[----:B------:R-:W-:-:S05]  /*0140*/  IMAD.WIDE R14, R15, 0x4, R10 ;  /* 0x000000040f0e7825 */ /* 0x000fca00078e020a */
[----:B------:R-:W3:Y:S01]  /*0150*/  @!P0 LDG.E.64 R6, desc[UR4][R14.64] ;  /* 0x000000040e068981 */ /* 0x000ee2000c1e1b00 */
[----:B------:R-:W-:Y:S02]  /*0160*/  IADD3 R17, R19, 0xe00, RZ ;  /* 0x00000e0013117810 */ /* 0x000fe40007ffe0ff */
[----:B------:R-:W-:Y:S02]  /*0170*/  CS2R R4, SRZ ;  /* 0x0000000000047805 */ /* 0x000fe4000001ff00 */
[----:B------:R-:W-:Y:S01]  /*0180*/  IADD3 R19, R19, 0x1500, RZ ;  /* 0x0000150013137810 */ /* 0x000fe20007ffe0ff */
[----:B------:R-:W-:-:S05]  /*0190*/  IMAD.WIDE R16, R17, 0x4, R10 ;  /* 0x0000000411107825 */ /* 0x000fca00078e020a */
[----:B------:R-:W4:Y:S01]  /*01a0*/  @!P0 LDG.E.64 R4, desc[UR4][R16.64] ;  /* 0x0000000410048981 */ /* 0x000f22000c1e1b00 */
[----:B------:R-:W-:Y:S01]  /*01b0*/  IMAD.WIDE R18, R19, 0x4, R10 ;  /* 0x0000000413127825 */ /* 0x000fe200078e020a */
[----:B------:R-:W-:-:S06]  /*01c0*/  CS2R R10, SRZ ;  /* 0x00000000000a7805 */ /* 0x000fcc000001ff00 */
[----:B------:R-:W5:Y:S01]  /*01d0*/  @!P0 LDG.E.64 R10, desc[UR4][R18.64] ;  /* 0x00000004120a8981 */ /* 0x000f62000c1e1b00 */
[----:B--2---:R-:W-:-:S04]  /*01e0*/  FADD R0, RZ, -R8 ;  /* 0x80000008ff007221 */ /* 0x004fc80000000000 */
[----:B------:R-:W-:Y:S01]  /*01f0*/  FMUL R2, R0, 1.4426950216293334961 ;  /* 0x3fb8aa3b00027820 */ /* 0x000fe20000400000 */
[----:B---3--:R-:W-:-:S04]  /*0200*/  FADD R0, RZ, -R6 ;  /* 0x80000006ff007221 */ /* 0x008fc80000000000 */
[----:B------:R-:W-:Y:S01]  /*0210*/  FSETP.GEU.AND P2, PT, R2, -126, PT ;  /* 0xc2fc00000200780b */ /* 0x000fe20003f4e000 */
[----:B------:R-:W-:Y:S01]  /*0220*/  FMUL R13, R0, 1.4426950216293334961 ;  /* 0x3fb8aa3b000d7820 */ /* 0x000fe20000400000 */
[----:B------:R-:W-:-:S04]  /*0230*/  FADD R0, RZ, -R9 ;  /* 0x80000009ff007221 */ /* 0x000fc80000000000 */
[----:B------:R-:W-:Y:S01]  /*0240*/  FSETP.GEU.AND P5, PT, R13, -126, PT ;  /* 0xc2fc00000d00780b */ /* 0x000fe20003fae000 */
[----:B------:R-:W-:Y:S01]  /*0250*/  FMUL R12, R0, 1.4426950216293334961 ;  /* 0x3fb8aa3b000c7820 */ /* 0x000fe20000400000 */
[----:B------:R-:W-:Y:S01]  /*0260*/  FADD R0, RZ, -R7 ;  /* 0x80000007ff007221 */ /* 0x000fe20000000000 */
[----:B----4-:R-:W-:-:S03]  /*0270*/  FADD R15, RZ, -R4 ;  /* 0x80000004ff0f7221 */ /* 0x010fc60000000000 */
[----:B------:R-:W-:Y:S01]  /*0280*/  FSETP.GEU.AND P1, PT, R12, -126, PT ;  /* 0xc2fc00000c00780b */ /* 0x000fe20003f2e000 */
[----:B------:R-:W-:Y:S01]  /*0290*/  @!P2 FMUL R2, R2, 0.5 ;  /* 0x3f0000000202a820 */ /* 0x000fe20000400000 */
[----:B------:R-:W-:Y:S01]  /*02a0*/  FMUL R14, R0, 1.4426950216293334961 ;  /* 0x3fb8aa3b000e7820 */ /* 0x000fe20000400000 */
[----:B------:R-:W-:Y:S01]  /*02b0*/  FMUL R16, R15, 1.4426950216293334961 ;  /* 0x3fb8aa3b0f107820 */ /* 0x000fe20000400000 */
[----:B------:R-:W-:Y:S01]  /*02c0*/  FADD R15, RZ, -R5 ;  /* 0x80000005ff0f7221 */ /* 0x000fe20000000000 */
[----:B-----5:R-:W-:Y:S02]  /*02d0*/  FADD R17, RZ, -R10 ;  /* 0x8000000aff117221 */ /* 0x020fe40000000000 */
[----:B------:R-:W-:Y:S01]  /*02e0*/  @!P5 FMUL R13, R13, 0.5 ;  /* 0x3f0000000d0dd820 */ /* 0x000fe20000400000 */
[----:B------:R-:W1:Y:S01]  /*02f0*/  MUFU.EX2 R2, R2 ;  /* 0x0000000200027308 */ /* 0x000e620000000800 */
[----:B------:R-:W-:Y:S01]  /*0300*/  FSETP.GEU.AND P4, PT, R14, -126, PT ;  /* 0xc2fc00000e00780b */ /* 0x000fe20003f8e000 */
[----:B------:R-:W-:Y:S01]  /*0310*/  FMUL R15, R15, 1.4426950216293334961 ;  /* 0x3fb8aa3b0f0f7820 */ /* 0x000fe20000400000 */
[----:B------:R-:W-:Y:S01]  /*0320*/  FSETP.GEU.AND P3, PT, R16, -126, PT ;  /* 0xc2fc00001000780b */ /* 0x000fe20003f6e000 */
[----:B------:R-:W-:Y:S01]  /*0330*/  FMUL R17, R17, 1.4426950216293334961 ;  /* 0x3fb8aa3b11117820 */ /* 0x000fe20000400000 */
[----:B------:R-:W-:-:S02]  /*0340*/  @!P1 FMUL R12, R12, 0.5 ;  /* 0x3f0000000c0c9820 */ /* 0x000fc40000400000 */
[C---:B------:R-:W-:Y:S01]  /*0350*/  FSETP.GEU.AND P6, PT, R15.reuse, -126, PT ;  /* 0xc2fc00000f00780b */ /* 0x040fe20003fce000 */
[----:B------:R2:W3:Y:S06]  /*0360*/  MUFU.EX2 R0, R13 ;  /* 0x0000000d00007308 */ /* 0x0004ec0000000800 */
[----:B------:R-:W-:Y:S01]  /*0370*/  @!P4 FMUL R14, R14, 0.5 ;  /* 0x3f0000000e0ec820 */ /* 0x000fe20000400000 */
[----:B-1----:R-:W-:Y:S01]  /*0380*/  @!P2 FMUL R2, R2, R2 ;  /* 0x000000020202a220 */ /* 0x002fe20000400000 */
[----:B------:R-:W1:Y:S01]  /*0390*/  MUFU.EX2 R12, R12 ;  /* 0x0000000c000c7308 */ /* 0x000e620000000800 */
[----:B--2---:R-:W-:Y:S01]  /*03a0*/  FADD R13, RZ, -R11 ;  /* 0x8000000bff0d7221 */ /* 0x004fe20000000000 */
[----:B------:R-:W-:Y:S01]  /*03b0*/  @!P3 FMUL R16, R16, 0.5 ;  /* 0x3f0000001010b820 */ /* 0x000fe20000400000 */
[----:B------:R-:W-:Y:S01]  /*03c0*/  FADD R2, R2, 1 ;  /* 0x3f80000002027421 */ /* 0x000fe20000000000 */
[----:B------:R-:W-:Y:S01]  /*03d0*/  @!P6 FMUL R15, R15, 0.5 ;  /* 0x3f0000000f0fe820 */ /* 0x000fe20000400000 */
[----:B------:R-:W-:Y:S01]  /*03e0*/  FMUL R21, R13, 1.4426950216293334961 ;  /* 0x3fb8aa3b0d157820 */ /* 0x000fe20000400000 */
[----:B---3--:R-:W-:Y:S01]  /*03f0*/  @!P5 FMUL R0, R0, R0 ;  /* 0x000000000000d220 */ /* 0x008fe20000400000 */
[----:B------:R-:W-:Y:S01]  /*0400*/  FSETP.GEU.AND P5, PT, R17, -126, PT ;  /* 0xc2fc00001100780b */ /* 0x000fe20003fae000 */
[----:B------:R-:W2:Y:S02]  /*0410*/  MUFU.EX2 R14, R14 ;  /* 0x0000000e000e7308 */ /* 0x000ea40000000800 */
[----:B------:R-:W-:Y:S01]  /*0420*/  FSETP.GEU.AND P2, PT, R21, -126, PT ;  /* 0xc2fc00001500780b */ /* 0x000fe20003f4e000 */
[----:B------:R-:W-:Y:S01]  /*0430*/  FADD R18, R0, 1 ;  /* 0x3f80000000127421 */ /* 0x000fe20000000000 */
[----:B------:R-:W-:Y:S01]  /*0440*/  MOV R0, 0x3e800000 ;  /* 0x3e80000000007802 */ /* 0x000fe20000000f00 */
[----:B-1----:R-:W-:Y:S01]  /*0450*/  @!P1 FMUL R12, R12, R12 ;  /* 0x0000000c0c0c9220 */ /* 0x002fe20000400000 */
[----:B------:R-:W-:-:S02]  /*0460*/  FSETP.GT.AND P1, PT, R2, 8.50705917302346158658e+37, PT ;  /* 0x7e8000000200780b */ /* 0x000fc40003f24000 */
[----:B------:R-:W1:Y:S01]  /*0470*/  MUFU.EX2 R16, R16 ;  /* 0x0000001000107308 */ /* 0x000e620000000800 */
[----:B------:R-:W-:-:S03]  /*0480*/  FADD R12, R12, 1 ;  /* 0x3f8000000c0c7421 */ /* 0x000fc60000000000 */
[----:B------:R-:W-:-:S03]  /*0490*/  @!P5 FMUL R17, R17, 0.5 ;  /* 0x3f0000001111d820 */ /* 0x000fc60000400000 */
[----:B------:R-:W-:Y:S01]  /*04a0*/  @!P2 FMUL R21, R21, 0.5 ;  /* 0x3f0000001515a820 */ /* 0x000fe20000400000 */
[----:B--2---:R-:W-:Y:S01]  /*04b0*/  @!P4 FMUL R14, R14, R14 ;  /* 0x0000000e0e0ec220 */ /* 0x004fe20000400000 */
[----:B------:R-:W2:Y:S01]  /*04c0*/  MUFU.EX2 R13, R15 ;  /* 0x0000000f000d7308 */ /* 0x000ea20000000800 */
[----:B------:R-:W-:Y:S02]  /*04d0*/  FSETP.GT.AND P4, PT, R12, 8.50705917302346158658e+37, PT ;  /* 0x7e8000000c00780b */ /* 0x000fe40003f84000 */
[----:B------:R-:W-:Y:S01]  /*04e0*/  FADD R20, R14, 1 ;  /* 0x3f8000000e147421 */ /* 0x000fe20000000000 */
[----:B------:R-:W-:Y:S01]  /*04f0*/  @P1 FMUL R2, R2, 0.25 ;  /* 0x3e80000002021820 */ /* 0x000fe20000400000 */
[----:B-1----:R-:W-:-:S03]  /*0500*/  @!P3 FMUL R16, R16, R16 ;  /* 0x000000101010b220 */ /* 0x002fc60000400000 */
[----:B------:R-:W1:Y:S01]  /*0510*/  MUFU.EX2 R17, R17 ;  /* 0x0000001100117308 */ /* 0x000e620000000800 */
[----:B------:R-:W-:Y:S01]  /*0520*/  FSETP.GT.AND P3, PT, R18, 8.50705917302346158658e+37, PT ;  /* 0x7e8000001200780b */ /* 0x000fe20003f64000 */
[----:B------:R-:W-:-:S04]  /*0530*/  FADD R14, R16, 1 ;  /* 0x3f800000100e7421 */ /* 0x000fc80000000000 */
[----:B------:R-:W-:Y:S01]  /*0540*/  @P4 FMUL R12, R12, 0.25 ;  /* 0x3e8000000c0c4820 */ /* 0x000fe20000400000 */
[----:B--2---:R-:W-:Y:S01]  /*0550*/  @!P6 FMUL R13, R13, R13 ;  /* 0x0000000d0d0de220 */ /* 0x004fe20000400000 */
[----:B------:R2:W3:Y:S01]  /*0560*/  MUFU.EX2 R22, R21 ;  /* 0x0000001500167308 */ /* 0x0004e20000000800 */
[----:B------:R-:W-:-:S04]  /*0570*/  FSETP.GT.AND P6, PT, R20, 8.50705917302346158658e+37, PT ;  /* 0x7e8000001400780b */ /* 0x000fc80003fc4000 */
[----:B------:R-:W-:Y:S01]  /*0580*/  FSEL R23, R0, 1, P6 ;  /* 0x3f80000000177808 */ /* 0x000fe20003000000 */
[----:B------:R-:W-:Y:S01]  /*0590*/  @P3 FMUL R18, R18, 0.25 ;  /* 0x3e80000012123820 */ /* 0x000fe20000400000 */
[----:B-1----:R-:W-:Y:S01]  /*05a0*/  @!P5 FMUL R17, R17, R17 ;  /* 0x000000111111d220 */ /* 0x002fe20000400000 */
[----:B------:R1:W4:Y:S01]  /*05b0*/  MUFU.RCP R19, R2 ;  /* 0x0000000200137308 */ /* 0x0003220000001000 */
[----:B--2---:R-:W-:Y:S02]  /*05c0*/  FSEL R21, R0, 1, P3 ;  /* 0x3f80000000157808 */ /* 0x004fe40001800000 */
[----:B------:R-:W-:Y:S01]  /*05d0*/  FADD R17, R17, 1 ;  /* 0x3f80000011117421 */ /* 0x000fe20000000000 */
[----:B------:R-:W-:Y:S02]  /*05e0*/  FSETP.GT.AND P5, PT, R14, 8.50705917302346158658e+37, PT ;  /* 0x7e8000000e00780b */ /* 0x000fe40003fa4000 */
[----:B------:R-:W-:Y:S01]  /*05f0*/  @P6 FMUL R20, R20, 0.25 ;  /* 0x3e80000014146820 */ /* 0x000fe20000400000 */
[----:B---3--:R-:W-:Y:S01]  /*0600*/  @!P2 FMUL R22, R22, R22 ;  /* 0x000000161616a220 */ /* 0x008fe20000400000 */
[----:B------:R2:W3:Y:S01]  /*0610*/  MUFU.RCP R15, R12 ;  /* 0x0000000c000f7308 */ /* 0x0004e20000001000 */
[----:B-1----:R-:W-:Y:S01]  /*0620*/  FADD R2, R13, 1 ;  /* 0x3f8000000d027421 */ /* 0x002fe20000000000 */
[----:B------:R-:W-:Y:S01]  /*0630*/  FSETP.GT.AND P2, PT, R17, 8.50705917302346158658e+37, PT ;  /* 0x7e8000001100780b */ /* 0x000fe20003f44000 */
[----:B------:R-:W-:Y:S01]  /*0640*/  FADD R16, R22, 1 ;  /* 0x3f80000016107421 */ /* 0x000fe20000000000 */
[----:B------:R-:W-:-:S02]  /*0650*/  FSEL R22, R0, 1, P4 ;  /* 0x3f80000000167808 */ /* 0x000fc40002000000 */
[----:B------:R-:W-:Y:S02]  /*0660*/  FSETP.GT.AND P3, PT, R2, 8.50705917302346158658e+37, PT ;  /* 0x7e8000000200780b */ /* 0x000fe40003f64000 */
[----:B------:R-:W1:Y:S01]  /*0670*/  MUFU.RCP R18, R18 ;  /* 0x0000001200127308 */ /* 0x000e620000001000 */
[----:B--2---:R-:W-:Y:S01]  /*0680*/  FSEL R12, R0, 1, P1 ;  /* 0x3f800000000c7808 */ /* 0x004fe20000800000 */
[----:B------:R-:W-:Y:S01]  /*0690*/  @P5 FMUL R14, R14, 0.25 ;  /* 0x3e8000000e0e5820 */ /* 0x000fe20000400000 */
[----:B------:R-:W-:-:S03]  /*06a0*/  FSETP.GT.AND P1, PT, R16, 8.50705917302346158658e+37, PT ;  /* 0x7e8000001000780b */ /* 0x000fc60003f24000 */
[----:B----4-:R-:W-:Y:S01]  /*06b0*/  FMUL R19, R19, R12 ;  /* 0x0000000c13137220 */ /* 0x010fe20000400000 */
[----:B------:R-:W-:Y:S01]  /*06c0*/  @P2 FMUL R17, R17, 0.25 ;  /* 0x3e80000011112820 */ /* 0x000fe20000400000 */
[----:B------:R-:W2:Y:S01]  /*06d0*/  MUFU.RCP R20, R20 ;  /* 0x0000001400147308 */ /* 0x000ea20000001000 */
[----:B------:R-:W4:Y:S01]  /*06e0*/  LDC.64 R12, c[0x0][0x218] ;  /* 0x00008600ff0c7b82 */ /* 0x000f220000000a00 */
[----:B---3--:R-:W-:Y:S01]  /*06f0*/  FMUL R22, R15, R22 ;  /* 0x000000160f167220 */ /* 0x008fe20000400000 */
[----:B------:R-:W-:Y:S01]  /*0700*/  @P3 FMUL R2, R2, 0.25 ;  /* 0x3e80000002023820 */ /* 0x000fe20000400000 */
[----:B------:R-:W-:Y:S01]  /*0710*/  FSEL R15, R0, 1, P5 ;  /* 0x3f800000000f7808 */ /* 0x000fe20002800000 */
[----:B-1----:R-:W-:-:S03]  /*0720*/  FMUL R21, R18, R21 ;  /* 0x0000001512157220 */ /* 0x002fc60000400000 */
[----:B------:R-:W-:Y:S01]  /*0730*/  @P1 FMUL R16, R16, 0.25 ;  /* 0x3e80000010101820 */ /* 0x000fe20000400000 */
[----:B------:R-:W1:Y:S01]  /*0740*/  MUFU.RCP R14, R14 ;  /* 0x0000000e000e7308 */ /* 0x000e620000001000 */
[----:B------:R-:W-:Y:S01]  /*0750*/  FMUL R6, R21, R6 ;  /* 0x0000000615067220 */ /* 0x000fe20000400000 */
[----:B------:R-:W-:Y:S01]  /*0760*/  FSEL R21, R0, 1, P3 ;  /* 0x3f80000000157808 */ /* 0x000fe20001800000 */
[----:B--2---:R-:W-:Y:S02]  /*0770*/  FMUL R20, R20, R23 ;  /* 0x0000001714147220 */ /* 0x004fe40000400000 */
[----:B------:R-:W-:-:S03]  /*0780*/  FFMA R19, R19, R8, R6 ;  /* 0x0000000813137223 */ /* 0x000fc60000000006 */
[----:B------:R-:W2:Y:S01]  /*0790*/  MUFU.RCP R2, R2 ;  /* 0x0000000200027308 */ /* 0x000ea20000001000 */
[----:B------:R-:W-:Y:S01]  /*07a0*/  FSEL R6, R0, 1, P2 ;  /* 0x3f80000000067808 */ /* 0x000fe20001000000 */
[----:B------:R-:W-:-:S04]  /*07b0*/  FMUL R7, R20, R7 ;  /* 0x0000000714077220 */ /* 0x000fc80000400000 */
[----:B------:R-:W-:Y:S01]  /*07c0*/  FFMA R22, R22, R9, R7 ;  /* 0x0000000916167223 */ /* 0x000fe20000000007 */
[----:B------:R-:W-:Y:S01]  /*07d0*/  FSEL R7, R0, 1, P1 ;  /* 0x3f80000000077808 */ /* 0x000fe20000800000 */
[----:B------:R-:W3:Y:S01]  /*07e0*/  MUFU.RCP R17, R17 ;  /* 0x0000001100117308 */ /* 0x000ee20000001000 */
[----:B-1----:R-:W-:Y:S01]  /*07f0*/  FMUL R14, R14, R15 ;  /* 0x0000000f0e0e7220 */ /* 0x002fe20000400000 */
[----:B----4-:R-:W-:-:S04]  /*0800*/  IMAD.WIDE R12, R3, 0x4, R12 ;  /* 0x00000004030c7825 */ /* 0x010fc800078e020c */
[----:B------:R-:W-:Y:S01]  /*0810*/  FFMA R19, R14, R4, R19 ;  /* 0x000000040e137223 */ /* 0x000fe20000000013 */
[----:B--2---:R-:W-:Y:S01]  /*0820*/  FMUL R21, R2, R21 ;  /* 0x0000001502157220 */ /* 0x004fe20000400000 */
[----:B------:R-:W1:Y:S03]  /*0830*/  MUFU.RCP R16, R16 ;  /* 0x0000001000107308 */ /* 0x000e660000001000 */
[----:B------:R-:W-:Y:S01]  /*0840*/  FFMA R22, R21, R5, R22 ;  /* 0x0000000515167223 */ /* 0x000fe20000000016 */
[----:B---3--:R-:W-:-:S04]  /*0850*/  FMUL R6, R17, R6 ;  /* 0x0000000611067220 */ /* 0x008fc80000400000 */
[----:B------:R-:W-:Y:S01]  /*0860*/  FFMA R6, R6, R10, R19 ;  /* 0x0000000a06067223 */ /* 0x000fe20000000013 */
[----:B-1----:R-:W-:-:S04]  /*0870*/  FMUL R7, R16, R7 ;  /* 0x0000000710077220 */ /* 0x002fc80000400000 */
[----:B------:R-:W-:Y:S01]  /*0880*/  FFMA R7, R7, R11, R22 ;  /* 0x0000000b07077223 */ /* 0x000fe20000000016 */
[----:B------:R-:W-:Y:S06]  /*0890*/  @P0 EXIT ;  /* 0x000000000000094d */ /* 0x000fec0003800000 */
[----:B------:R-:W-:Y:S01]  /*08a0*/  FMUL R6, R6, 0.25 ;  /* 0x3e80000006067820 */ /* 0x000fe20000400000 */
[----:B------:R-:W-:-:S05]  /*08b0*/  FMUL R7, R7, 0.25 ;  /* 0x3e80000007077820 */ /* 0x000fca0000400000 */
[----:B------:R-:W-:Y:S01]  /*08c0*/  STG.E.64 desc[UR4][R12.64], R6 ;  /* 0x000000060c007986 */ /* 0x000fe2000c101b04 */
[----:B------:R-:W-:Y:S05]  /*08d0*/  EXIT ;  /* 0x000000000000794d */ /* 0x000fea0003800000 */
.L_x_0:
[----:B------:R-:W-:-:S00]  /*08e0*/  BRA `(.L_x_0) ;  /* 0xfffffffc00fc7947 */ /* 0x000fc0000383ffff */
[----:B------:R-:W-:-:S00]  /*08f0*/  NOP ;  /* 0x0000000000007918 */ /* 0x000fc00000000000 */
        /* <DEDUP_REMOVED lines=8> */
.L_x_1:


//--------------------- .nv.constant0.triton_poi_fused_mean_mul_sigmoid_49 --------------------------
	.section	.nv.constant0.triton_poi_fused_mean_mul_sigmoid_49,"a",@progbits
	.sectionflags	@""
	.align	4
.nv.constant0.triton_poi_fused_mean_mul_sigmoid_49:
	.zero		548
